	.headerflags	@"EF_CUDA_TEXMODE_UNIFIED EF_CUDA_64BIT_ADDRESS EF_CUDA_ACCELERATORS EF_CUDA_SM90 EF_CUDA_VIRTUAL_SM(EF_CUDA_SM90)"
	.elftype	@"ET_EXEC"


//--------------------- .nv.info                  --------------------------
	.section	.nv.info,"",@"SHT_CUDA_INFO"
	.align	4


	//----- nvinfo : EIATTR_REGCOUNT
	.align		4
        /*0000*/ 	.byte	0x04, 0x2f
        /*0002*/ 	.short	(.L_3 - .L_2)
	.align		4
.L_2:
        /*0004*/ 	.word	index@(triton_per_fused_add_div_linalg_vector_norm_0)
        /*0008*/ 	.word	0x00000011


	//----- nvinfo : EIATTR_MIN_STACK_SIZE
	.align		4
.L_3:
        /*000c*/ 	.byte	0x04, 0x12
        /*000e*/ 	.short	(.L_5 - .L_4)
	.align		4
.L_4:
        /*0010*/ 	.word	index@(triton_per_fused_add_div_linalg_vector_norm_0)
        /*0014*/ 	.word	0x00000000


	//----- nvinfo : EIATTR_FRAME_SIZE
	.align		4
.L_5:
        /*0018*/ 	.byte	0x04, 0x11
        /*001a*/ 	.short	(.L_7 - .L_6)
	.align		4
.L_6:
        /*001c*/ 	.word	index@(triton_per_fused_add_div_linalg_vector_norm_0)
        /*0020*/ 	.word	0x00000000


	//----- nvinfo : EIATTR_MIN_STACK_SIZE
	.align		4
.L_7:
        /*0024*/ 	.byte	0x04, 0x12
        /*0026*/ 	.short	(.L_9 - .L_8)
	.align		4
.L_8:
        /*0028*/ 	.word	index@(triton_per_fused_add_div_linalg_vector_norm_0)
        /*002c*/ 	.word	0x00000000
.L_9:


//--------------------- .nv.info.triton_per_fused_add_div_linalg_vector_norm_0 --------------------------
	.section	.nv.info.triton_per_fused_add_div_linalg_vector_norm_0,"",@"SHT_CUDA_INFO"
	.sectionflags	@""
	.align	4


	//----- nvinfo : EIATTR_CUDA_API_VERSION
	.align		4
        /*0000*/ 	.byte	0x04, 0x37
        /*0002*/ 	.short	(.L_11 - .L_10)
.L_10:
        /*0004*/ 	.word	0x0000007c


	//----- nvinfo : EIATTR_KPARAM_INFO
	.align		4
.L_11:
        /*0008*/ 	.byte	0x04, 0x17
        /*000a*/ 	.short	(.L_13 - .L_12)
.L_12:
        /*000c*/ 	.word	0x00000000
        /*0010*/ 	.short	0x0004
        /*0012*/ 	.short	0x001c
        /*0014*/ 	.byte	0x00, 0xf0, 0x11, 0x00


	//----- nvinfo : EIATTR_KPARAM_INFO
	.align		4
.L_13:
        /*0018*/ 	.byte	0x04, 0x17
        /*001a*/ 	.short	(.L_15 - .L_14)
.L_14:
        /*001c*/ 	.word	0x00000000
        /*0020*/ 	.short	0x0003
        /*0022*/ 	.short	0x0018
        /*0024*/ 	.byte	0x00, 0xf0, 0x11, 0x00


	//----- nvinfo : EIATTR_KPARAM_INFO
	.align		4
.L_15:
        /*0028*/ 	.byte	0x04, 0x17
        /*002a*/ 	.short	(.L_17 - .L_16)
.L_16:
        /*002c*/ 	.word	0x00000000
        /*0030*/ 	.short	0x0002
        /*0032*/ 	.short	0x0010
        /*0034*/ 	.byte	0x00, 0xf4, 0x21, 0x00


	//----- nvinfo : EIATTR_KPARAM_INFO
	.align		4
.L_17:
        /*0038*/ 	.byte	0x04, 0x17
        /*003a*/ 	.short	(.L_19 - .L_18)
.L_18:
        /*003c*/ 	.word	0x00000000
        /*0040*/ 	.short	0x0001
        /*0042*/ 	.short	0x0008
        /*0044*/ 	.byte	0x00, 0xf4, 0x21, 0x00


	//----- nvinfo : EIATTR_KPARAM_INFO
	.align		4
.L_19:
        /*0048*/ 	.byte	0x04, 0x17
        /*004a*/ 	.short	(.L_21 - .L_20)
.L_20:
        /*004c*/ 	.word	0x00000000
        /*0050*/ 	.short	0x0000
        /*0052*/ 	.short	0x0000
        /*0054*/ 	.byte	0x00, 0xf4, 0x21, 0x00


	//----- nvinfo : EIATTR_SPARSE_MMA_MASK
	.align		4
.L_21:
        /*0058*/ 	.byte	0x03, 0x50
        /*005a*/ 	.short	0x0000


	//----- nvinfo : EIATTR_MAXREG_COUNT
	.align		4
        /*005c*/ 	.byte	0x03, 0x1b
        /*005e*/ 	.short	0x00ff


	//----- nvinfo : EIATTR_COOP_GROUP_MASK_REGIDS
	.align		4
        /*0060*/ 	.byte	0x04, 0x29
        /*0062*/ 	.short	(.L_23 - .L_22)


	//   ....[0]....
.L_22:
        /*0064*/ 	.word	0xffffffff


	//   ....[1]....
        /*0068*/ 	.word	0xffffffff


	//   ....[2]....
        /*006c*/ 	.word	0xffffffff


	//   ....[3]....
        /*0070*/ 	.word	0xffffffff


	//   ....[4]....
        /*0074*/ 	.word	0xffffffff


	//   ....[5]....
        /*0078*/ 	.word	0xffffffff


	//   ....[6]....
        /*007c*/ 	.word	0xffffffff


	//   ....[7]....
        /*0080*/ 	.word	0xffffffff


	//   ....[8]....
        /*0084*/ 	.word	0xffffffff


	//   ....[9]....
        /*0088*/ 	.word	0xffffffff


	//----- nvinfo : EIATTR_COOP_GROUP_INSTR_OFFSETS
	.align		4
.L_23:
        /*008c*/ 	.byte	0x04, 0x28
        /*008e*/ 	.short	(.L_25 - .L_24)


	//   ....[0]....
.L_24:
        /*0090*/ 	.word	0x00000170


	//   ....[1]....
        /*0094*/ 	.word	0x000001a0


	//   ....[2]....
        /*0098*/ 	.word	0x000001c0


	//   ....[3]....
        /*009c*/ 	.word	0x000001e0


	//   ....[4]....
        /*00a0*/ 	.word	0x00000200


	//   ....[5]....
        /*00a4*/ 	.word	0x00000220


	//   ....[6]....
        /*00a8*/ 	.word	0x00000240


	//   ....[7]....
        /*00ac*/ 	.word	0x00000260


	//   ....[8]....
        /*00b0*/ 	.word	0x00000290


	//   ....[9]....
        /*00b4*/ 	.word	0x000002b0


	//----- nvinfo : EIATTR_EXIT_INSTR_OFFSETS
	.align		4
.L_25:
        /*00b8*/ 	.byte	0x04, 0x1c
        /*00ba*/ 	.short	(.L_27 - .L_26)


	//   ....[0]....
.L_26:
        /*00bc*/ 	.word	0x000003a0


	//   ....[1]....
        /*00c0*/ 	.word	0x000003c0


	//----- nvinfo : EIATTR_REQNTID
	.align		4
.L_27:
        /*00c4*/ 	.byte	0x04, 0x10
        /*00c6*/ 	.short	(.L_29 - .L_28)
.L_28:
        /*00c8*/ 	.word	0x00000040
        /*00cc*/ 	.word	0x00000001
        /*00d0*/ 	.word	0x00000001


	//----- nvinfo : EIATTR_CBANK_PARAM_SIZE
	.align		4
.L_29:
        /*00d4*/ 	.byte	0x03, 0x19
        /*00d6*/ 	.short	0x0020


	//----- nvinfo : EIATTR_PARAM_CBANK
	.align		4
        /*00d8*/ 	.byte	0x04, 0x0a
        /*00da*/ 	.short	(.L_31 - .L_30)
	.align		4
.L_30:
        /*00dc*/ 	.word	index@(.nv.constant0.triton_per_fused_add_div_linalg_vector_norm_0)
        /*00e0*/ 	.short	0x0210
        /*00e2*/ 	.short	0x0020


	//----- nvinfo : EIATTR_SW_WAR
	.align		4
.L_31:
        /*00e4*/ 	.byte	0x04, 0x36
        /*00e6*/ 	.short	(.L_33 - .L_32)
.L_32:
        /*00e8*/ 	.word	0x00000008
.L_33:


//--------------------- .nv.callgraph             --------------------------
	.section	.nv.callgraph,"",@"SHT_CUDA_CALLGRAPH"
	.align	4
	.sectionentsize	8
	.align		4
        /*0000*/ 	.word	0x00000000
	.align		4
        /*0004*/ 	.word	0xffffffff
	.align		4
        /*0008*/ 	.word	0x00000000
	.align		4
        /*000c*/ 	.word	0xfffffffe
	.align		4
        /*0010*/ 	.word	0x00000000
	.align		4
        /*0014*/ 	.word	0xfffffffd
	.align		4
        /*0018*/ 	.word	0x00000000
	.align		4
        /*001c*/ 	.word	0xfffffffc


//--------------------- .nv.constant4             --------------------------
	.section	.nv.constant4,"a",@progbits
	.align	8
	.align		8
.nv.constant4:
        /*0000*/ 	.dword	_$_str
	.align		8
        /*0008*/ 	.dword	_$_str_$_2


//--------------------- .text.triton_per_fused_add_div_linalg_vector_norm_0 --------------------------
	.section	.text.triton_per_fused_add_div_linalg_vector_norm_0,"ax",@progbits
	.sectionflags	@"SHF_BARRIERS=1"
	.align	128
        .global         triton_per_fused_add_div_linalg_vector_norm_0
        .type           triton_per_fused_add_div_linalg_vector_norm_0,@function
        .size           triton_per_fused_add_div_linalg_vector_norm_0,(.L_x_1 - triton_per_fused_add_div_linalg_vector_norm_0)
        .other          triton_per_fused_add_div_linalg_vector_norm_0,@"STO_CUDA_ENTRY STV_DEFAULT"
triton_per_fused_add_div_linalg_vector_norm_0:
.text.triton_per_fused_add_div_linalg_vector_norm_0:
[----:B------:R-:W0:Y:S02]  /*0000*/  LDC R1, c[0x0][0x28] ;  /* 0x00000a00ff017b82 */ /* 0x000e240000000800 */
[----:B------:R-:W1:Y:S01]  /*0010*/  S2R R2, SR_CTAID.X ;  /* 0x0000000000027919 */ /* 0x000e620000002500 */
[----:B------:R-:W2:Y:S01]  /*0020*/  LDC.64 R4, c[0x0][0x218] ;  /* 0x00008600ff047b82 */ /* 0x000ea20000000a00 */
[----:B------:R-:W-:Y:S01]  /*0030*/  ULDC.64 UR4, c[0x0][0x208] ;  /* 0x0000820000047ab9 */ /* 0x000fe20000000a00 */
[----:B------:R-:W3:Y:S01]  /*0040*/  S2R R10, SR_TID.X ;  /* 0x00000000000a7919 */ /* 0x000ee20000002100 */
[----:B-1----:R-:W-:Y:S02]  /*0050*/  ISETP.GE.AND P1, PT, R2, 0x10, PT ;  /* 0x000000100200780c */ /* 0x002fe40003f26270 */
[----:B---3--:R-:W-:-:S04]  /*0060*/  LOP3.LUT R3, R10, 0x1f, RZ, 0xc0, !PT ;  /* 0x0000001f0a037812 */ /* 0x008fc800078ec0ff */
[----:B------:R-:W-:Y:S01]  /*0070*/  ISETP.LT.U32.AND P1, PT, R3, 0x14, !P1 ;  /* 0x000000140300780c */ /* 0x000fe20004f21070 */
[----:B------:R-:W-:Y:S01]  /*0080*/  IMAD R0, R2, 0x14, R3 ;  /* 0x0000001402007824 */ /* 0x000fe200078e0203 */
[----:B------:R-:W-:-:S03]  /*0090*/  HFMA2.MMA R3, -RZ, RZ, 0, 0 ;  /* 0x00000000ff037435 */ /* 0x000fc600000001ff */
[----:B--2---:R-:W-:-:S08]  /*00a0*/  IMAD.WIDE R4, R0, 0x4, R4 ;  /* 0x0000000400047825 */ /* 0x004fd000078e0204 */
[----:B------:R-:W2:Y:S01]  /*00b0*/  @P1 LDG.E R3, desc[UR4][R4.64] ;  /* 0x0000000404031981 */ /* 0x000ea2000c1e1900 */
[----:B------:R-:W-:-:S06]  /*00c0*/  MOV R6, RZ ;  /* 0x000000ff00067202 */ /* 0x000fcc0000000f00 */
[----:B------:R-:W3:Y:S01]  /*00d0*/  @P1 LDG.E R6, desc[UR4][R4.64] ;  /* 0x0000000404061981 */ /* 0x000ee2000c1e1900 */
[----:B------:R-:W-:Y:S01]  /*00e0*/  BAR.SYNC.DEFER_BLOCKING 0x0 ;  /* 0x0000000000007b1d */ /* 0x000fe20000010000 */
[C---:B------:R-:W-:Y:S02]  /*00f0*/  LOP3.LUT P0, RZ, R10.reuse, 0x3f, RZ, 0xc0, !PT ;  /* 0x0000003f0aff7812 */ /* 0x040fe4000780c0ff */
[----:B------:R-:W-:Y:S02]  /*0100*/  LOP3.LUT P3, RZ, R10, 0x20, RZ, 0xc0, !PT ;  /* 0x000000200aff7812 */ /* 0x000fe4000786c0ff */
[----:B------:R-:W-:Y:S02]  /*0110*/  ISETP.LT.AND P0, PT, R2, 0x10, !P0 ;  /* 0x000000100200780c */ /* 0x000fe40004701270 */
[----:B--2---:R-:W-:-:S05]  /*0120*/  SEL R3, R3, RZ, P1 ;  /* 0x000000ff03037207 */ /* 0x004fca0000800000 */
[----:B------:R-:W-:Y:S01]  /*0130*/  FMUL R7, R3, R3 ;  /* 0x0000000303077220 */ /* 0x000fe20000400000 */
[----:B---3--:R-:W-:-:S04]  /*0140*/  SEL R6, R6, RZ, P1 ;  /* 0x000000ff06067207 */ /* 0x008fc80000800000 */
[----:B------:R-:W-:Y:S01]  /*0150*/  FSEL R7, R7, RZ, P1 ;  /* 0x000000ff07077208 */ /* 0x000fe20000800000 */
[----:B------:R-:W-:-:S04]  /*0160*/  FMUL R6, R6, R6 ;  /* 0x0000000606067220 */ /* 0x000fc80000400000 */
[----:B------:R-:W1:Y:S01]  /*0170*/  SHFL.BFLY PT, R8, R7, 0x10, 0x1f ;  /* 0x0e001f0007087f89 */ /* 0x000e6200000e0000 */
[----:B------:R-:W-:Y:S02]  /*0180*/  FSEL R6, R6, RZ, P1 ;  /* 0x000000ff06067208 */ /* 0x000fe40000800000 */
[----:B------:R-:W-:-:S03]  /*0190*/  PLOP3.LUT P1, PT, P3, P1, PT, 0x8, 0x0 ;  /* 0x000000000000781c */ /* 0x000fc60001f22170 */
[----:B------:R-:W2:Y:S01]  /*01a0*/  SHFL.BFLY PT, R11, R6, 0x10, 0x1f ;  /* 0x0e001f00060b7f89 */ /* 0x000ea200000e0000 */
[----:B-1----:R-:W-:-:S05]  /*01b0*/  FADD R8, R7, R8 ;  /* 0x0000000807087221 */ /* 0x002fca0000000000 */
[----:B------:R-:W1:Y:S01]  /*01c0*/  SHFL.BFLY PT, R9, R8, 0x8, 0x1f ;  /* 0x0d001f0008097f89 */ /* 0x000e6200000e0000 */
[----:B--2---:R-:W-:-:S05]  /*01d0*/  FADD R11, R6, R11 ;  /* 0x0000000b060b7221 */ /* 0x004fca0000000000 */
        /* <DEDUP_REMOVED lines=9> */
[----:B-1----:R-:W-:Y:S02]  /*0270*/  FADD R7, R4, R5 ;  /* 0x0000000504077221 */ /* 0x002fe40000000000 */
[----:B------:R-:W1:Y:S03]  /*0280*/  LDC.64 R4, c[0x0][0x210] ;  /* 0x00008400ff047b82 */ /* 0x000e660000000a00 */
[----:B------:R-:W3:Y:S01]  /*0290*/  SHFL.BFLY PT, R8, R7, 0x1, 0x1f ;  /* 0x0c201f0007087f89 */ /* 0x000ee200000e0000 */
[----:B--2---:R-:W-:-:S05]  /*02a0*/  FADD R9, R13, R6 ;  /* 0x000000060d097221 */ /* 0x004fca0000000000 */
[----:B------:R-:W2:Y:S01]  /*02b0*/  SHFL.BFLY PT, R14, R9, 0x1, 0x1f ;  /* 0x0c201f00090e7f89 */ /* 0x000ea200000e0000 */
[----:B-1----:R-:W-:-:S04]  /*02c0*/  IMAD.WIDE R4, R2, 0x4, R4 ;  /* 0x0000000402047825 */ /* 0x002fc800078e0204 */
[----:B---3--:R-:W-:Y:S02]  /*02d0*/  FADD R8, R7, R8 ;  /* 0x0000000807087221 */ /* 0x008fe40000000000 */
[----:B------:R-:W1:Y:S04]  /*02e0*/  LDC.64 R6, c[0x0][0x220] ;  /* 0x00008800ff067b82 */ /* 0x000e680000000a00 */
[----:B------:R-:W3:Y:S01]  /*02f0*/  MUFU.SQRT R8, R8 ;  /* 0x0000000800087308 */ /* 0x000ee20000002000 */
[----:B--2---:R-:W-:-:S07]  /*0300*/  FADD R14, R9, R14 ;  /* 0x0000000e090e7221 */ /* 0x004fce0000000000 */
[----:B------:R-:W2:Y:S01]  /*0310*/  MUFU.SQRT R13, R14 ;  /* 0x0000000e000d7308 */ /* 0x000ea20000002000 */
[----:B---3--:R-:W-:-:S05]  /*0320*/  FADD R11, R8, 9.9999999600419720025e-13 ;  /* 0x2b8cbccc080b7421 */ /* 0x008fca0000000000 */
[----:B------:R-:W-:Y:S01]  /*0330*/  FSETP.GT.AND P2, PT, R11, 8.50705917302346158658e+37, PT ;  /* 0x7e8000000b00780b */ /* 0x000fe20003f44000 */
[----:B--2---:R2:W-:-:S12]  /*0340*/  @P0 STG.E desc[UR4][R4.64], R13 ;  /* 0x0000000d04000986 */ /* 0x0045d8000c101904 */
[----:B------:R-:W-:Y:S01]  /*0350*/  @P2 FMUL R11, R11, 0.25 ;  /* 0x3e8000000b0b2820 */ /* 0x000fe20000400000 */
[----:B------:R-:W-:-:S03]  /*0360*/  @P2 FMUL R3, R3, 0.25 ;  /* 0x3e80000003032820 */ /* 0x000fc60000400000 */
[----:B------:R-:W3:Y:S02]  /*0370*/  MUFU.RCP R12, R11 ;  /* 0x0000000b000c7308 */ /* 0x000ee40000001000 */
[----:B---3--:R-:W-:Y:S01]  /*0380*/  FMUL R9, R12, R3 ;  /* 0x000000030c097220 */ /* 0x008fe20000400000 */
[----:B-1----:R-:W-:Y:S01]  /*0390*/  IMAD.WIDE R2, R0, 0x4, R6 ;  /* 0x0000000400027825 */ /* 0x002fe200078e0206 */
[----:B--2---:R-:W-:Y:S06]  /*03a0*/  @!P1 EXIT ;  /* 0x000000000000994d */ /* 0x004fec0003800000 */
[----:B------:R-:W-:Y:S01]  /*03b0*/  STG.E desc[UR4][R2.64], R9 ;  /* 0x0000000902007986 */ /* 0x000fe2000c101904 */
[----:B------:R-:W-:Y:S05]  /*03c0*/  EXIT ;  /* 0x000000000000794d */ /* 0x000fea0003800000 */
.L_x_0:
[----:B------:R-:W-:-:S00]  /*03d0*/  BRA `(.L_x_0) ;  /* 0xfffffffc00fc7947 */ /* 0x000fc0000383ffff */
[----:B------:R-:W-:-:S00]  /*03e0*/  NOP ;  /* 0x0000000000007918 */ /* 0x000fc00000000000 */
        /* <DEDUP_REMOVED lines=9> */
.L_x_1:


//--------------------- .nv.global.init           --------------------------
	.section	.nv.global.init,"aw",@progbits
.nv.global.init:
	.type		_$_str,@object
	.size		_$_str,(_$_str_$_2 - _$_str)
_$_str:
        /*0000*/ 	.byte	0x5f, 0x5f, 0x43, 0x55, 0x44, 0x41, 0x5f, 0x46, 0x54, 0x5a, 0x00
	.type		_$_str_$_2,@object
	.size		_$_str_$_2,(.L_1 - _$_str_$_2)
_$_str_$_2:
        /*000b*/ 	.byte	0x5f, 0x5f, 0x43, 0x55, 0x44, 0x41, 0x5f, 0x50, 0x52, 0x45, 0x43, 0x5f, 0x53, 0x51, 0x52, 0x54
        /*001b*/ 	.byte	0x00
.L_1:


//--------------------- .nv.constant0.triton_per_fused_add_div_linalg_vector_norm_0 --------------------------
	.section	.nv.constant0.triton_per_fused_add_div_linalg_vector_norm_0,"a",@progbits
	.sectionflags	@""
	.align	4
.nv.constant0.triton_per_fused_add_div_linalg_vector_norm_0:
	.zero		560
